//
// Generated by NVIDIA NVVM Compiler
//
// Compiler Build ID: CL-36424714
// Cuda compilation tools, release 13.0, V13.0.88
// Based on NVVM 20.0.0
//

.version 9.0
.target sm_100
.address_size 64


.entry _Z10matrix_mulPfPKfS1_iii(
	.param .u64 .ptr .align 1 _Z10matrix_mulPfPKfS1_iii_param_0,
	.param .u64 .ptr .align 1 _Z10matrix_mulPfPKfS1_iii_param_1,
	.param .u64 .ptr .align 1 _Z10matrix_mulPfPKfS1_iii_param_2,
	.param .u32 _Z10matrix_mulPfPKfS1_iii_param_3,
	.param .u32 _Z10matrix_mulPfPKfS1_iii_param_4,
	.param .u32 _Z10matrix_mulPfPKfS1_iii_param_5
)
{
	.reg .pred 	%p<10>;
	.reg .b32 	%r<35>;
	.reg .b32 	%f<56>;
	.reg .b64 	%rd<53>;

	ld.param.u64 	%rd7, [_Z10matrix_mulPfPKfS1_iii_param_0];
	ld.param.u64 	%rd8, [_Z10matrix_mulPfPKfS1_iii_param_1];
	ld.param.u64 	%rd9, [_Z10matrix_mulPfPKfS1_iii_param_2];
	ld.param.u32 	%r18, [_Z10matrix_mulPfPKfS1_iii_param_4];
	ld.param.u32 	%r19, [_Z10matrix_mulPfPKfS1_iii_param_5];
	cvta.to.global.u64 	%rd1, %rd9;
	cvta.to.global.u64 	%rd2, %rd8;
	cvta.to.global.u64 	%rd10, %rd7;
	mov.u32 	%r1, %tid.x;
	mov.u32 	%r2, %tid.y;
	mad.lo.s32 	%r20, %r19, %r1, %r2;
	mul.wide.s32 	%rd11, %r20, 4;
	add.s64 	%rd3, %rd10, %rd11;
	mov.b32 	%r21, 0;
	st.global.u32 	[%rd3], %r21;
	setp.lt.s32 	%p1, %r18, 1;
	@%p1 bra 	$L__BB0_12;
	mul.lo.s32 	%r3, %r18, %r1;
	and.b32  	%r4, %r18, 7;
	setp.lt.u32 	%p2, %r18, 8;
	mov.b32 	%r33, 0;
	mov.f32 	%f53, 0f00000000;
	@%p2 bra 	$L__BB0_4;
	and.b32  	%r33, %r18, 2147483640;
	neg.s32 	%r31, %r33;
	shl.b32 	%r7, %r19, 3;
	mul.wide.u32 	%rd12, %r3, 4;
	add.s64 	%rd13, %rd12, %rd2;
	add.s64 	%rd52, %rd13, 16;
	mov.f32 	%f53, 0f00000000;
	mul.wide.s32 	%rd16, %r19, 4;
	mov.u32 	%r30, %r2;
$L__BB0_3:
	.pragma "nounroll";
	ld.global.f32 	%f10, [%rd52+-16];
	mul.wide.s32 	%rd14, %r30, 4;
	add.s64 	%rd15, %rd1, %rd14;
	ld.global.f32 	%f11, [%rd15];
	fma.rn.f32 	%f12, %f10, %f11, %f53;
	st.global.f32 	[%rd3], %f12;
	ld.global.f32 	%f13, [%rd52+-12];
	add.s64 	%rd17, %rd15, %rd16;
	ld.global.f32 	%f14, [%rd17];
	fma.rn.f32 	%f15, %f13, %f14, %f12;
	st.global.f32 	[%rd3], %f15;
	ld.global.f32 	%f16, [%rd52+-8];
	add.s64 	%rd18, %rd17, %rd16;
	ld.global.f32 	%f17, [%rd18];
	fma.rn.f32 	%f18, %f16, %f17, %f15;
	st.global.f32 	[%rd3], %f18;
	ld.global.f32 	%f19, [%rd52+-4];
	add.s64 	%rd19, %rd18, %rd16;
	ld.global.f32 	%f20, [%rd19];
	fma.rn.f32 	%f21, %f19, %f20, %f18;
	st.global.f32 	[%rd3], %f21;
	ld.global.f32 	%f22, [%rd52];
	add.s64 	%rd20, %rd19, %rd16;
	ld.global.f32 	%f23, [%rd20];
	fma.rn.f32 	%f24, %f22, %f23, %f21;
	st.global.f32 	[%rd3], %f24;
	ld.global.f32 	%f25, [%rd52+4];
	add.s64 	%rd21, %rd20, %rd16;
	ld.global.f32 	%f26, [%rd21];
	fma.rn.f32 	%f27, %f25, %f26, %f24;
	st.global.f32 	[%rd3], %f27;
	ld.global.f32 	%f28, [%rd52+8];
	add.s64 	%rd22, %rd21, %rd16;
	ld.global.f32 	%f29, [%rd22];
	fma.rn.f32 	%f30, %f28, %f29, %f27;
	st.global.f32 	[%rd3], %f30;
	ld.global.f32 	%f31, [%rd52+12];
	add.s64 	%rd23, %rd22, %rd16;
	ld.global.f32 	%f32, [%rd23];
	fma.rn.f32 	%f53, %f31, %f32, %f30;
	st.global.f32 	[%rd3], %f53;
	add.s32 	%r31, %r31, 8;
	add.s32 	%r30, %r30, %r7;
	add.s64 	%rd52, %rd52, 32;
	setp.ne.s32 	%p3, %r31, 0;
	@%p3 bra 	$L__BB0_3;
$L__BB0_4:
	setp.eq.s32 	%p4, %r4, 0;
	@%p4 bra 	$L__BB0_12;
	and.b32  	%r13, %r18, 3;
	setp.lt.u32 	%p5, %r4, 4;
	@%p5 bra 	$L__BB0_7;
	add.s32 	%r23, %r33, %r3;
	mul.wide.u32 	%rd24, %r23, 4;
	add.s64 	%rd25, %rd2, %rd24;
	ld.global.f32 	%f33, [%rd25];
	mad.lo.s32 	%r24, %r33, %r19, %r2;
	mul.wide.s32 	%rd26, %r24, 4;
	add.s64 	%rd27, %rd1, %rd26;
	ld.global.f32 	%f34, [%rd27];
	fma.rn.f32 	%f35, %f33, %f34, %f53;
	st.global.f32 	[%rd3], %f35;
	cvt.u64.u32 	%rd28, %r3;
	cvt.u64.u32 	%rd29, %r33;
	add.s64 	%rd30, %rd29, %rd28;
	shl.b64 	%rd31, %rd30, 2;
	add.s64 	%rd32, %rd2, %rd31;
	ld.global.f32 	%f36, [%rd32+4];
	mul.wide.s32 	%rd33, %r19, 4;
	add.s64 	%rd34, %rd27, %rd33;
	ld.global.f32 	%f37, [%rd34];
	fma.rn.f32 	%f38, %f36, %f37, %f35;
	st.global.f32 	[%rd3], %f38;
	ld.global.f32 	%f39, [%rd32+8];
	add.s64 	%rd35, %rd34, %rd33;
	ld.global.f32 	%f40, [%rd35];
	fma.rn.f32 	%f41, %f39, %f40, %f38;
	st.global.f32 	[%rd3], %f41;
	ld.global.f32 	%f42, [%rd32+12];
	add.s64 	%rd36, %rd35, %rd33;
	ld.global.f32 	%f43, [%rd36];
	fma.rn.f32 	%f53, %f42, %f43, %f41;
	st.global.f32 	[%rd3], %f53;
	add.s32 	%r33, %r33, 4;
$L__BB0_7:
	setp.eq.s32 	%p6, %r13, 0;
	@%p6 bra 	$L__BB0_12;
	setp.eq.s32 	%p7, %r13, 1;
	@%p7 bra 	$L__BB0_10;
	add.s32 	%r25, %r33, %r3;
	mul.wide.u32 	%rd37, %r25, 4;
	add.s64 	%rd38, %rd2, %rd37;
	ld.global.f32 	%f44, [%rd38];
	mad.lo.s32 	%r26, %r33, %r19, %r2;
	mul.wide.s32 	%rd39, %r26, 4;
	add.s64 	%rd40, %rd1, %rd39;
	ld.global.f32 	%f45, [%rd40];
	fma.rn.f32 	%f46, %f44, %f45, %f53;
	st.global.f32 	[%rd3], %f46;
	cvt.u64.u32 	%rd41, %r3;
	cvt.u64.u32 	%rd42, %r33;
	add.s64 	%rd43, %rd42, %rd41;
	shl.b64 	%rd44, %rd43, 2;
	add.s64 	%rd45, %rd2, %rd44;
	ld.global.f32 	%f47, [%rd45+4];
	mul.wide.s32 	%rd46, %r19, 4;
	add.s64 	%rd47, %rd40, %rd46;
	ld.global.f32 	%f48, [%rd47];
	fma.rn.f32 	%f53, %f47, %f48, %f46;
	st.global.f32 	[%rd3], %f53;
	add.s32 	%r33, %r33, 2;
$L__BB0_10:
	and.b32  	%r27, %r18, 1;
	setp.eq.b32 	%p8, %r27, 1;
	not.pred 	%p9, %p8;
	@%p9 bra 	$L__BB0_12;
	add.s32 	%r28, %r33, %r3;
	mul.wide.u32 	%rd48, %r28, 4;
	add.s64 	%rd49, %rd2, %rd48;
	ld.global.f32 	%f49, [%rd49];
	mad.lo.s32 	%r29, %r33, %r19, %r2;
	mul.wide.s32 	%rd50, %r29, 4;
	add.s64 	%rd51, %rd1, %rd50;
	ld.global.f32 	%f50, [%rd51];
	fma.rn.f32 	%f51, %f49, %f50, %f53;
	st.global.f32 	[%rd3], %f51;
$L__BB0_12:
	ret;

}


// ===== COMPILED SASS (sm_100) =====

	.target	sm_100

	.elftype	@"ET_EXEC"


//--------------------- .note.nv.tkinfo           --------------------------
	.section	.note.nv.tkinfo,"",@"SHT_NOTE"
	.sectionflags	@"SHF_NOTE_NV_TKINFO"
	.tkinfo
        /*0018*/ 	.word	0x00000002
        /*0030*/ 	.string	""
        /*0030*/ 	.string	"ptxas"
        /*0030*/ 	.string	"Cuda compilation tools, release 13.0, V13.0.88"
        /*0030*/ 	.string	"Build cuda_13.0.r13.0/compiler.36424714_0"
        /*0030*/ 	.string	"-arch sm_100 -m 64 "



//--------------------- .note.nv.cuinfo           --------------------------
	.section	.note.nv.cuinfo,"",@"SHT_NOTE"
	.sectionflags	@"SHF_NOTE_NV_CUINFO"
        /*0018*/ 	.short	0x0002
        /*001a*/ 	.short	0x0064
        /*001c*/ 	.short	0x0082
	.zero		2


//--------------------- .nv.info                  --------------------------
	.section	.nv.info,"",@"SHT_CUDA_INFO"
	.align	4


	//----- nvinfo : EIATTR_REGCOUNT
	.align		4
        /*0000*/ 	.byte	0x04, 0x2f
        /*0002*/ 	.short	(.L_1 - .L_0)
	.align		4
.L_0:
        /*0004*/ 	.word	index@(_Z10matrix_mulPfPKfS1_iii)
        /*0008*/ 	.word	0x0000001c


	//----- nvinfo : EIATTR_FRAME_SIZE
	.align		4
.L_1:
        /*000c*/ 	.byte	0x04, 0x11
        /*000e*/ 	.short	(.L_3 - .L_2)
	.align		4
.L_2:
        /*0010*/ 	.word	index@(_Z10matrix_mulPfPKfS1_iii)
        /*0014*/ 	.word	0x00000000


	//----- nvinfo : EIATTR_MIN_STACK_SIZE
	.align		4
.L_3:
        /*0018*/ 	.byte	0x04, 0x12
        /*001a*/ 	.short	(.L_5 - .L_4)
	.align		4
.L_4:
        /*001c*/ 	.word	index@(_Z10matrix_mulPfPKfS1_iii)
        /*0020*/ 	.word	0x00000000
.L_5:


//--------------------- .nv.compat                --------------------------
	.section	.nv.compat,"",@"SHT_CUDA_COMPAT_INFO"
	.align	4
        /*0000*/ 	.byte	0x02, 0x09, 0x00, 0x00, 0x02, 0x02, 0x01, 0x00, 0x02, 0x05, 0x05, 0x00, 0x03, 0x07, 0x01, 0x01
        /*0010*/ 	.byte	0x02, 0x03, 0x00, 0x00, 0x02, 0x06, 0x01, 0x00, 0x04, 0x0b, 0x08, 0x00, 0x09, 0x00, 0x00, 0x00
        /*0020*/ 	.byte	0x00, 0x00, 0x00, 0x00


//--------------------- .nv.info._Z10matrix_mulPfPKfS1_iii --------------------------
	.section	.nv.info._Z10matrix_mulPfPKfS1_iii,"",@"SHT_CUDA_INFO"
	.sectionflags	@""
	.align	4


	//----- nvinfo : EIATTR_CUDA_API_VERSION
	.align		4
        /*0000*/ 	.byte	0x04, 0x37
        /*0002*/ 	.short	(.L_7 - .L_6)
.L_6:
        /*0004*/ 	.word	0x00000082


	//----- nvinfo : EIATTR_KPARAM_INFO
	.align		4
.L_7:
        /*0008*/ 	.byte	0x04, 0x17
        /*000a*/ 	.short	(.L_9 - .L_8)
.L_8:
        /*000c*/ 	.word	0x00000000
        /*0010*/ 	.short	0x0005
        /*0012*/ 	.short	0x0020
        /*0014*/ 	.byte	0x00, 0xf0, 0x11, 0x00


	//----- nvinfo : EIATTR_KPARAM_INFO
	.align		4
.L_9:
        /*0018*/ 	.byte	0x04, 0x17
        /*001a*/ 	.short	(.L_11 - .L_10)
.L_10:
        /*001c*/ 	.word	0x00000000
        /*0020*/ 	.short	0x0004
        /*0022*/ 	.short	0x001c
        /*0024*/ 	.byte	0x00, 0xf0, 0x11, 0x00


	//----- nvinfo : EIATTR_KPARAM_INFO
	.align		4
.L_11:
        /*0028*/ 	.byte	0x04, 0x17
        /*002a*/ 	.short	(.L_13 - .L_12)
.L_12:
        /*002c*/ 	.word	0x00000000
        /*0030*/ 	.short	0x0003
        /*0032*/ 	.short	0x0018
        /*0034*/ 	.byte	0x00, 0xf0, 0x11, 0x00


	//----- nvinfo : EIATTR_KPARAM_INFO
	.align		4
.L_13:
        /*0038*/ 	.byte	0x04, 0x17
        /*003a*/ 	.short	(.L_15 - .L_14)
.L_14:
        /*003c*/ 	.word	0x00000000
        /*0040*/ 	.short	0x0002
        /*0042*/ 	.short	0x0010
        /*0044*/ 	.byte	0x00, 0xf5, 0x21, 0x00


	//----- nvinfo : EIATTR_KPARAM_INFO
	.align		4
.L_15:
        /*0048*/ 	.byte	0x04, 0x17
        /*004a*/ 	.short	(.L_17 - .L_16)
.L_16:
        /*004c*/ 	.word	0x00000000
        /*0050*/ 	.short	0x0001
        /*0052*/ 	.short	0x0008
        /*0054*/ 	.byte	0x00, 0xf5, 0x21, 0x00


	//----- nvinfo : EIATTR_KPARAM_INFO
	.align		4
.L_17:
        /*0058*/ 	.byte	0x04, 0x17
        /*005a*/ 	.short	(.L_19 - .L_18)
.L_18:
        /*005c*/ 	.word	0x00000000
        /*0060*/ 	.short	0x0000
        /*0062*/ 	.short	0x0000
        /*0064*/ 	.byte	0x00, 0xf5, 0x21, 0x00


	//----- nvinfo : EIATTR_SPARSE_MMA_MASK
	.align		4
.L_19:
        /*0068*/ 	.byte	0x03, 0x50
        /*006a*/ 	.short	0x0000


	//----- nvinfo : EIATTR_MAXREG_COUNT
	.align		4
        /*006c*/ 	.byte	0x03, 0x1b
        /*006e*/ 	.short	0x00ff


	//----- nvinfo : EIATTR_MERCURY_ISA_VERSION
	.align		4
        /*0070*/ 	.byte	0x03, 0x5f
        /*0072*/ 	.short	0x0101


	//----- nvinfo : EIATTR_VRC_CTA_INIT_COUNT
	.align		4
        /*0074*/ 	.byte	0x02, 0x4a
	.zero		1
	.zero		1


	//----- nvinfo : EIATTR_EXIT_INSTR_OFFSETS
	.align		4
        /*0078*/ 	.byte	0x04, 0x1c
        /*007a*/ 	.short	(.L_21 - .L_20)


	//   ....[0]....
.L_20:
        /*007c*/ 	.word	0x000000b0


	//   ....[1]....
        /*0080*/ 	.word	0x000004a0


	//   ....[2]....
        /*0084*/ 	.word	0x000006e0


	//   ....[3]....
        /*0088*/ 	.word	0x00000880


	//   ....[4]....
        /*008c*/ 	.word	0x00000930


	//----- nvinfo : EIATTR_CBANK_PARAM_SIZE
	.align		4
.L_21:
        /*0090*/ 	.byte	0x03, 0x19
        /*0092*/ 	.short	0x0024


	//----- nvinfo : EIATTR_PARAM_CBANK
	.align		4
        /*0094*/ 	.byte	0x04, 0x0a
        /*0096*/ 	.short	(.L_23 - .L_22)
	.align		4
.L_22:
        /*0098*/ 	.word	index@(.nv.constant0._Z10matrix_mulPfPKfS1_iii)
        /*009c*/ 	.short	0x0380
        /*009e*/ 	.short	0x0024


	//----- nvinfo : EIATTR_SW_WAR
	.align		4
.L_23:
        /*00a0*/ 	.byte	0x04, 0x36
        /*00a2*/ 	.short	(.L_25 - .L_24)
.L_24:
        /*00a4*/ 	.word	0x00000008
.L_25:


//--------------------- .nv.callgraph             --------------------------
	.section	.nv.callgraph,"",@"SHT_CUDA_CALLGRAPH"
	.align	4
	.sectionentsize	8
	.align		4
        /*0000*/ 	.word	0x00000000
	.align		4
        /*0004*/ 	.word	0xffffffff
	.align		4
        /*0008*/ 	.word	0x00000000
	.align		4
        /*000c*/ 	.word	0xfffffffe
	.align		4
        /*0010*/ 	.word	0x00000000
	.align		4
        /*0014*/ 	.word	0xfffffffd
	.align		4
        /*0018*/ 	.word	0x00000000
	.align		4
        /*001c*/ 	.word	0xfffffffc


//--------------------- .text._Z10matrix_mulPfPKfS1_iii --------------------------
	.section	.text._Z10matrix_mulPfPKfS1_iii,"ax",@progbits
	.align	128
.text._Z10matrix_mulPfPKfS1_iii:
        .type           _Z10matrix_mulPfPKfS1_iii,@function
        .size           _Z10matrix_mulPfPKfS1_iii,(.L_x_5 - _Z10matrix_mulPfPKfS1_iii)
        .other          _Z10matrix_mulPfPKfS1_iii,@"STO_CUDA_ENTRY STV_DEFAULT"
_Z10matrix_mulPfPKfS1_iii:
[----:B------:R-:W-:Y:S01]  /*0000*/  LDC R1, c[0x0][0x37c] ;  /* 0x0000df00ff017b82 */ /* 0x000fe20000000800 */
[----:B------:R-:W0:Y:S07]  /*0010*/  S2R R9, SR_TID.X ;  /* 0x0000000000097919 */ /* 0x000e2e0000002100 */
[----:B------:R-:W1:Y:S01]  /*0020*/  LDC R6, c[0x0][0x39c] ;  /* 0x0000e700ff067b82 */ /* 0x000e620000000800 */
[----:B------:R-:W2:Y:S01]  /*0030*/  LDCU.64 UR4, c[0x0][0x358] ;  /* 0x00006b00ff0477ac */ /* 0x000ea20008000a00 */
[----:B------:R-:W0:Y:S06]  /*0040*/  S2R R0, SR_TID.Y ;  /* 0x0000000000007919 */ /* 0x000e2c0000002200 */
[----:B------:R-:W0:Y:S08]  /*0050*/  LDC R7, c[0x0][0x3a0] ;  /* 0x0000e800ff077b82 */ /* 0x000e300000000800 */
[----:B------:R-:W3:Y:S01]  /*0060*/  LDC.64 R2, c[0x0][0x380] ;  /* 0x0000e000ff027b82 */ /* 0x000ee20000000a00 */
[----:B-1----:R-:W-:Y:S01]  /*0070*/  ISETP.GE.AND P0, PT, R6, 0x1, PT ;  /* 0x000000010600780c */ /* 0x002fe20003f06270 */
[----:B0-----:R-:W-:-:S04]  /*0080*/  IMAD R5, R9, R7, R0 ;  /* 0x0000000709057224 */ /* 0x001fc800078e0200 */
[----:B---3--:R-:W-:-:S05]  /*0090*/  IMAD.WIDE R2, R5, 0x4, R2 ;  /* 0x0000000405027825 */ /* 0x008fca00078e0202 */
[----:B--2---:R0:W-:Y:S03]  /*00a0*/  STG.E desc[UR4][R2.64], RZ ;  /* 0x000000ff02007986 */ /* 0x0041e6000c101904 */
[----:B------:R-:W-:Y:S05]  /*00b0*/  @!P0 EXIT ;  /* 0x000000000000894d */ /* 0x000fea0003800000 */
[C---:B------:R-:W-:Y:S01]  /*00c0*/  ISETP.GE.U32.AND P1, PT, R6.reuse, 0x8, PT ;  /* 0x000000080600780c */ /* 0x040fe20003f26070 */
[----:B------:R-:W-:Y:S01]  /*00d0*/  IMAD R8, R9, R6, RZ ;  /* 0x0000000609087224 */ /* 0x000fe200078e02ff */
[----:B------:R-:W-:Y:S01]  /*00e0*/  LOP3.LUT R13, R6, 0x7, RZ, 0xc0, !PT ;  /* 0x00000007060d7812 */ /* 0x000fe200078ec0ff */
[----:B------:R-:W-:Y:S01]  /*00f0*/  HFMA2 R9, -RZ, RZ, 0, 0 ;  /* 0x00000000ff097431 */ /* 0x000fe200000001ff */
[----:B------:R-:W-:Y:S02]  /*0100*/  MOV R11, RZ ;  /* 0x000000ff000b7202 */ /* 0x000fe40000000f00 */
[----:B------:R-:W-:-:S07]  /*0110*/  ISETP.NE.AND P0, PT, R13, RZ, PT ;  /* 0x000000ff0d00720c */ /* 0x000fce0003f05270 */
[----:B------:R-:W-:Y:S06]  /*0120*/  @!P1 BRA `(.L_x_0) ;  /* 0x0000000000dc9947 */ /* 0x000fec0003800000 */
[----:B------:R-:W1:Y:S01]  /*0130*/  LDC.64 R4, c[0x0][0x388] ;  /* 0x0000e200ff047b82 */ /* 0x000e620000000a00 */
[----:B------:R-:W-:Y:S02]  /*0140*/  LOP3.LUT R9, R6, 0x7ffffff8, RZ, 0xc0, !PT ;  /* 0x7ffffff806097812 */ /* 0x000fe400078ec0ff */
[----:B------:R-:W-:Y:S02]  /*0150*/  MOV R11, RZ ;  /* 0x000000ff000b7202 */ /* 0x000fe40000000f00 */
[----:B------:R-:W-:Y:S02]  /*0160*/  MOV R12, R0 ;  /* 0x00000000000c7202 */ /* 0x000fe40000000f00 */
[----:B------:R-:W-:Y:S01]  /*0170*/  IADD3 R10, PT, PT, -R9, RZ, RZ ;  /* 0x000000ff090a7210 */ /* 0x000fe20007ffe1ff */
[----:B-1----:R-:W-:-:S03]  /*0180*/  IMAD.WIDE.U32 R4, R8, 0x4, R4 ;  /* 0x0000000408047825 */ /* 0x002fc600078e0004 */
[----:B------:R-:W-:-:S04]  /*0190*/  IADD3 R4, P1, PT, R4, 0x10, RZ ;  /* 0x0000001004047810 */ /* 0x000fc80007f3e0ff */
[----:B------:R-:W-:-:S09]  /*01a0*/  IADD3.X R5, PT, PT, RZ, R5, RZ, P1, !PT ;  /* 0x00000005ff057210 */ /* 0x000fd20000ffe4ff */
.L_x_1:
[----:B------:R-:W1:Y:S01]  /*01b0*/  LDC.64 R14, c[0x0][0x390] ;  /* 0x0000e400ff0e7b82 */ /* 0x000e620000000a00 */
[----:B--2---:R-:W2:Y:S01]  /*01c0*/  LDG.E R16, desc[UR4][R4.64+-0x10] ;  /* 0xfffff00404107981 */ /* 0x004ea2000c1e1900 */
[----:B-1----:R-:W-:-:S05]  /*01d0*/  IMAD.WIDE R14, R12, 0x4, R14 ;  /* 0x000000040c0e7825 */ /* 0x002fca00078e020e */
[----:B------:R-:W2:Y:S02]  /*01e0*/  LDG.E R17, desc[UR4][R14.64] ;  /* 0x000000040e117981 */ /* 0x000ea4000c1e1900 */
[----:B--2---:R-:W-:Y:S01]  /*01f0*/  FFMA R11, R16, R17, R11 ;  /* 0x00000011100b7223 */ /* 0x004fe2000000000b */
[----:B------:R-:W-:-:S04]  /*0200*/  IMAD.WIDE R16, R7, 0x4, R14 ;  /* 0x0000000407107825 */ /* 0x000fc800078e020e */
[----:B------:R1:W-:Y:S04]  /*0210*/  STG.E desc[UR4][R2.64], R11 ;  /* 0x0000000b02007986 */ /* 0x0003e8000c101904 */
[----:B------:R-:W2:Y:S04]  /*0220*/  LDG.E R18, desc[UR4][R4.64+-0xc] ;  /* 0xfffff40404127981 */ /* 0x000ea8000c1e1900 */
[----:B------:R-:W2:Y:S02]  /*0230*/  LDG.E R19, desc[UR4][R16.64] ;  /* 0x0000000410137981 */ /* 0x000ea4000c1e1900 */
[----:B--2---:R-:W-:Y:S01]  /*0240*/  FFMA R21, R18, R19, R11 ;  /* 0x0000001312157223 */ /* 0x004fe2000000000b */
[----:B------:R-:W-:-:S04]  /*0250*/  IMAD.WIDE R18, R7, 0x4, R16 ;  /* 0x0000000407127825 */ /* 0x000fc800078e0210 */
[----:B------:R2:W-:Y:S04]  /*0260*/  STG.E desc[UR4][R2.64], R21 ;  /* 0x0000001502007986 */ /* 0x0005e8000c101904 */
[----:B------:R-:W3:Y:S04]  /*0270*/  LDG.E R20, desc[UR4][R4.64+-0x8] ;  /* 0xfffff80404147981 */ /* 0x000ee8000c1e1900 */
[----:B------:R-:W3:Y:S01]  /*0280*/  LDG.E R22, desc[UR4][R18.64] ;  /* 0x0000000412167981 */ /* 0x000ee2000c1e1900 */
[----:B------:R-:W-:-:S04]  /*0290*/  IMAD.WIDE R14, R7, 0x4, R18 ;  /* 0x00000004070e7825 */ /* 0x000fc800078e0212 */
[----:B---3--:R-:W-:-:S05]  /*02a0*/  FFMA R23, R20, R22, R21 ;  /* 0x0000001614177223 */ /* 0x008fca0000000015 */
[----:B------:R3:W-:Y:S04]  /*02b0*/  STG.E desc[UR4][R2.64], R23 ;  /* 0x0000001702007986 */ /* 0x0007e8000c101904 */
[----:B------:R-:W4:Y:S04]  /*02c0*/  LDG.E R20, desc[UR4][R4.64+-0x4] ;  /* 0xfffffc0404147981 */ /* 0x000f28000c1e1900 */
[----:B-1----:R-:W4:Y:S01]  /*02d0*/  LDG.E R11, desc[UR4][R14.64] ;  /* 0x000000040e0b7981 */ /* 0x002f22000c1e1900 */
[----:B------:R-:W-:-:S04]  /*02e0*/  IMAD.WIDE R16, R7, 0x4, R14 ;  /* 0x0000000407107825 */ /* 0x000fc800078e020e */
[----:B----4-:R-:W-:-:S05]  /*02f0*/  FFMA R11, R20, R11, R23 ;  /* 0x0000000b140b7223 */ /* 0x010fca0000000017 */
[----:B------:R1:W-:Y:S04]  /*0300*/  STG.E desc[UR4][R2.64], R11 ;  /* 0x0000000b02007986 */ /* 0x0003e8000c101904 */
[----:B------:R-:W4:Y:S04]  /*0310*/  LDG.E R20, desc[UR4][R4.64] ;  /* 0x0000000404147981 */ /* 0x000f28000c1e1900 */
[----:B--2---:R-:W4:Y:S01]  /*0320*/  LDG.E R21, desc[UR4][R16.64] ;  /* 0x0000000410157981 */ /* 0x004f22000c1e1900 */
[----:B------:R-:W-:-:S04]  /*0330*/  IMAD.WIDE R18, R7, 0x4, R16 ;  /* 0x0000000407127825 */ /* 0x000fc800078e0210 */
[----:B----4-:R-:W-:-:S05]  /*0340*/  FFMA R21, R20, R21, R11 ;  /* 0x0000001514157223 */ /* 0x010fca000000000b */
[----:B------:R2:W-:Y:S04]  /*0350*/  STG.E desc[UR4][R2.64], R21 ;  /* 0x0000001502007986 */ /* 0x0005e8000c101904 */
[----:B------:R-:W3:Y:S04]  /*0360*/  LDG.E R20, desc[UR4][R4.64+0x4] ;  /* 0x0000040404147981 */ /* 0x000ee8000c1e1900 */
[----:B------:R-:W3:Y:S01]  /*0370*/  LDG.E R22, desc[UR4][R18.64] ;  /* 0x0000000412167981 */ /* 0x000ee2000c1e1900 */
[----:B------:R-:W-:-:S04]  /*0380*/  IMAD.WIDE R14, R7, 0x4, R18 ;  /* 0x00000004070e7825 */ /* 0x000fc800078e0212 */
[----:B---3--:R-:W-:-:S05]  /*0390*/  FFMA R23, R20, R22, R21 ;  /* 0x0000001614177223 */ /* 0x008fca0000000015 */
[----:B------:R2:W-:Y:S04]  /*03a0*/  STG.E desc[UR4][R2.64], R23 ;  /* 0x0000001702007986 */ /* 0x0005e8000c101904 */
[----:B------:R-:W3:Y:S04]  /*03b0*/  LDG.E R20, desc[UR4][R4.64+0x8] ;  /* 0x0000080404147981 */ /* 0x000ee8000c1e1900 */
[----:B-1----:R-:W3:Y:S01]  /*03c0*/  LDG.E R11, desc[UR4][R14.64] ;  /* 0x000000040e0b7981 */ /* 0x002ee2000c1e1900 */
[----:B------:R-:W-:Y:S01]  /*03d0*/  IMAD.WIDE R16, R7, 0x4, R14 ;  /* 0x0000000407107825 */ /* 0x000fe200078e020e */
[----:B------:R-:W-:-:S03]  /*03e0*/  IADD3 R10, PT, PT, R10, 0x8, RZ ;  /* 0x000000080a0a7810 */ /* 0x000fc60007ffe0ff */
[----:B---3--:R-:W-:-:S05]  /*03f0*/  FFMA R25, R20, R11, R23 ;  /* 0x0000000b14197223 */ /* 0x008fca0000000017 */
[----:B------:R2:W-:Y:S04]  /*0400*/  STG.E desc[UR4][R2.64], R25 ;  /* 0x0000001902007986 */ /* 0x0005e8000c101904 */
[----:B------:R-:W3:Y:S04]  /*0410*/  LDG.E R16, desc[UR4][R16.64] ;  /* 0x0000000410107981 */ /* 0x000ee8000c1e1900 */
[----:B------:R1:W3:Y:S01]  /*0420*/  LDG.E R20, desc[UR4][R4.64+0xc] ;  /* 0x00000c0404147981 */ /* 0x0002e2000c1e1900 */
[----:B------:R-:W-:Y:S02]  /*0430*/  ISETP.NE.AND P1, PT, R10, RZ, PT ;  /* 0x000000ff0a00720c */ /* 0x000fe40003f25270 */
[----:B------:R-:W-:-:S02]  /*0440*/  LEA R12, R7, R12, 0x3 ;  /* 0x0000000c070c7211 */ /* 0x000fc400078e18ff */
[----:B-1----:R-:W-:-:S04]  /*0450*/  IADD3 R4, P2, PT, R4, 0x20, RZ ;  /* 0x0000002004047810 */ /* 0x002fc80007f5e0ff */
[----:B------:R-:W-:Y:S01]  /*0460*/  IADD3.X R5, PT, PT, RZ, R5, RZ, P2, !PT ;  /* 0x00000005ff057210 */ /* 0x000fe200017fe4ff */
[----:B---3--:R-:W-:-:S05]  /*0470*/  FFMA R11, R20, R16, R25 ;  /* 0x00000010140b7223 */ /* 0x008fca0000000019 */
[----:B------:R2:W-:Y:S01]  /*0480*/  STG.E desc[UR4][R2.64], R11 ;  /* 0x0000000b02007986 */ /* 0x0005e2000c101904 */
[----:B------:R-:W-:Y:S05]  /*0490*/  @P1 BRA `(.L_x_1) ;  /* 0xfffffffc00441947 */ /* 0x000fea000383ffff */
.L_x_0:
[----:B------:R-:W-:Y:S05]  /*04a0*/  @!P0 EXIT ;  /* 0x000000000000894d */ /* 0x000fea0003800000 */
[----:B------:R-:W-:Y:S02]  /*04b0*/  ISETP.GE.U32.AND P1, PT, R13, 0x4, PT ;  /* 0x000000040d00780c */ /* 0x000fe40003f26070 */
[----:B------:R-:W-:-:S04]  /*04c0*/  LOP3.LUT R16, R6, 0x3, RZ, 0xc0, !PT ;  /* 0x0000000306107812 */ /* 0x000fc800078ec0ff */
[----:B------:R-:W-:-:S07]  /*04d0*/  ISETP.NE.AND P0, PT, R16, RZ, PT ;  /* 0x000000ff1000720c */ /* 0x000fce0003f05270 */
[----:B------:R-:W-:Y:S06]  /*04e0*/  @!P1 BRA `(.L_x_2) ;  /* 0x00000000007c9947 */ /* 0x000fec0003800000 */
[----:B------:R-:W1:Y:S01]  /*04f0*/  LDC.64 R14, c[0x0][0x388] ;  /* 0x0000e200ff0e7b82 */ /* 0x000e620000000a00 */
[----:B------:R-:W-:Y:S01]  /*0500*/  IADD3 R5, PT, PT, R8, R9, RZ ;  /* 0x0000000908057210 */ /* 0x000fe20007ffe0ff */
[----:B------:R-:W-:Y:S01]  /*0510*/  IMAD R17, R9, R7, R0 ;  /* 0x0000000709117224 */ /* 0x000fe200078e0200 */
[----:B------:R-:W3:Y:S05]  /*0520*/  LDCU.64 UR6, c[0x0][0x388] ;  /* 0x00007100ff0677ac */ /* 0x000eea0008000a00 */
[----:B------:R-:W4:Y:S01]  /*0530*/  LDC.64 R12, c[0x0][0x390] ;  /* 0x0000e400ff0c7b82 */ /* 0x000f220000000a00 */
[----:B-1----:R-:W-:-:S06]  /*0540*/  IMAD.WIDE.U32 R14, R5, 0x4, R14 ;  /* 0x00000004050e7825 */ /* 0x002fcc00078e000e */
[----:B------:R-:W5:Y:S01]  /*0550*/  LDG.E R14, desc[UR4][R14.64] ;  /* 0x000000040e0e7981 */ /* 0x000f62000c1e1900 */
[----:B----4-:R-:W-:-:S05]  /*0560*/  IMAD.WIDE R12, R17, 0x4, R12 ;  /* 0x00000004110c7825 */ /* 0x010fca00078e020c */
[----:B------:R-:W5:Y:S01]  /*0570*/  LDG.E R10, desc[UR4][R12.64] ;  /* 0x000000040c0a7981 */ /* 0x000f62000c1e1900 */
[----:B------:R-:W-:-:S04]  /*0580*/  IADD3 R5, P1, PT, R8, R9, RZ ;  /* 0x0000000908057210 */ /* 0x000fc80007f3e0ff */
[----:B------:R-:W-:Y:S02]  /*0590*/  IADD3.X R18, PT, PT, RZ, RZ, RZ, P1, !PT ;  /* 0x000000ffff127210 */ /* 0x000fe40000ffe4ff */
[----:B---3--:R-:W-:-:S04]  /*05a0*/  LEA R4, P1, R5, UR6, 0x2 ;  /* 0x0000000605047c11 */ /* 0x008fc8000f8210ff */
[----:B------:R-:W-:Y:S01]  /*05b0*/  LEA.HI.X R5, R5, UR7, R18, 0x2, P1 ;  /* 0x0000000705057c11 */ /* 0x000fe200088f1412 */
[----:B-----5:R-:W-:Y:S01]  /*05c0*/  FFMA R17, R14, R10, R11 ;  /* 0x0000000a0e117223 */ /* 0x020fe2000000000b */
[----:B--2---:R-:W-:-:S04]  /*05d0*/  IMAD.WIDE R10, R7, 0x4, R12 ;  /* 0x00000004070a7825 */ /* 0x004fc800078e020c */
[----:B------:R1:W-:Y:S04]  /*05e0*/  STG.E desc[UR4][R2.64], R17 ;  /* 0x0000001102007986 */ /* 0x0003e8000c101904 */
[----:B------:R-:W2:Y:S04]  /*05f0*/  LDG.E R18, desc[UR4][R10.64] ;  /* 0x000000040a127981 */ /* 0x000ea8000c1e1900 */
[----:B------:R-:W2:Y:S01]  /*0600*/  LDG.E R14, desc[UR4][R4.64+0x4] ;  /* 0x00000404040e7981 */ /* 0x000ea2000c1e1900 */
[----:B------:R-:W-:-:S04]  /*0610*/  IMAD.WIDE R12, R7, 0x4, R10 ;  /* 0x00000004070c7825 */ /* 0x000fc800078e020a */
[----:B--2---:R-:W-:-:S05]  /*0620*/  FFMA R19, R14, R18, R17 ;  /* 0x000000120e137223 */ /* 0x004fca0000000011 */
[----:B------:R1:W-:Y:S04]  /*0630*/  STG.E desc[UR4][R2.64], R19 ;  /* 0x0000001302007986 */ /* 0x0003e8000c101904 */
[----:B------:R-:W2:Y:S04]  /*0640*/  LDG.E R14, desc[UR4][R4.64+0x8] ;  /* 0x00000804040e7981 */ /* 0x000ea8000c1e1900 */
[----:B------:R-:W2:Y:S02]  /*0650*/  LDG.E R15, desc[UR4][R12.64] ;  /* 0x000000040c0f7981 */ /* 0x000ea4000c1e1900 */
[----:B--2---:R-:W-:Y:S01]  /*0660*/  FFMA R21, R14, R15, R19 ;  /* 0x0000000f0e157223 */ /* 0x004fe20000000013 */
[----:B------:R-:W-:-:S04]  /*0670*/  IMAD.WIDE R14, R7, 0x4, R12 ;  /* 0x00000004070e7825 */ /* 0x000fc800078e020c */
[----:B------:R1:W-:Y:S04]  /*0680*/  STG.E desc[UR4][R2.64], R21 ;  /* 0x0000001502007986 */ /* 0x0003e8000c101904 */
[----:B------:R-:W2:Y:S04]  /*0690*/  LDG.E R18, desc[UR4][R4.64+0xc] ;  /* 0x00000c0404127981 */ /* 0x000ea8000c1e1900 */
[----:B------:R-:W2:Y:S01]  /*06a0*/  LDG.E R14, desc[UR4][R14.64] ;  /* 0x000000040e0e7981 */ /* 0x000ea2000c1e1900 */
[----:B------:R-:W-:Y:S01]  /*06b0*/  IADD3 R9, PT, PT, R9, 0x4, RZ ;  /* 0x0000000409097810 */ /* 0x000fe20007ffe0ff */
[----:B--2---:R-:W-:-:S05]  /*06c0*/  FFMA R11, R18, R14, R21 ;  /* 0x0000000e120b7223 */ /* 0x004fca0000000015 */
[----:B------:R1:W-:Y:S02]  /*06d0*/  STG.E desc[UR4][R2.64], R11 ;  /* 0x0000000b02007986 */ /* 0x0003e4000c101904 */
.L_x_2:
[----:B------:R-:W-:Y:S05]  /*06e0*/  @!P0 EXIT ;  /* 0x000000000000894d */ /* 0x000fea0003800000 */
[----:B------:R-:W-:Y:S02]  /*06f0*/  ISETP.NE.AND P1, PT, R16, 0x1, PT ;  /* 0x000000011000780c */ /* 0x000fe40003f25270 */
[----:B------:R-:W-:-:S04]  /*0700*/  LOP3.LUT R6, R6, 0x1, RZ, 0xc0, !PT ;  /* 0x0000000106067812 */ /* 0x000fc800078ec0ff */
[----:B------:R-:W-:-:S07]  /*0710*/  ISETP.NE.U32.AND P0, PT, R6, 0x1, PT ;  /* 0x000000010600780c */ /* 0x000fce0003f05070 */
[----:B------:R-:W-:Y:S06]  /*0720*/  @!P1 BRA `(.L_x_3) ;  /* 0x0000000000549947 */ /* 0x000fec0003800000 */
[----:B------:R-:W3:Y:S01]  /*0730*/  LDC.64 R4, c[0x0][0x388] ;  /* 0x0000e200ff047b82 */ /* 0x000ee20000000a00 */
[----:B------:R-:W-:Y:S01]  /*0740*/  IADD3 R13, PT, PT, R8, R9, RZ ;  /* 0x00000009080d7210 */ /* 0x000fe20007ffe0ff */
[----:B-1----:R-:W-:Y:S01]  /*0750*/  IMAD R17, R9, R7, R0 ;  /* 0x0000000709117224 */ /* 0x002fe200078e0200 */
[----:B------:R-:W1:Y:S05]  /*0760*/  LDCU.64 UR6, c[0x0][0x388] ;  /* 0x00007100ff0677ac */ /* 0x000e6a0008000a00 */
[----:B------:R-:W4:Y:S01]  /*0770*/  LDC.64 R14, c[0x0][0x390] ;  /* 0x0000e400ff0e7b82 */ /* 0x000f220000000a00 */
[----:B---3--:R-:W-:-:S06]  /*0780*/  IMAD.WIDE.U32 R12, R13, 0x4, R4 ;  /* 0x000000040d0c7825 */ /* 0x008fcc00078e0004 */
[----:B------:R-:W3:Y:S01]  /*0790*/  LDG.E R12, desc[UR4][R12.64] ;  /* 0x000000040c0c7981 */ /* 0x000ee2000c1e1900 */
[----:B----4-:R-:W-:-:S05]  /*07a0*/  IMAD.WIDE R14, R17, 0x4, R14 ;  /* 0x00000004110e7825 */ /* 0x010fca00078e020e */
[----:B------:R-:W3:Y:S01]  /*07b0*/  LDG.E R6, desc[UR4][R14.64] ;  /* 0x000000040e067981 */ /* 0x000ee2000c1e1900 */
[----:B------:R-:W-:-:S04]  /*07c0*/  IADD3 R5, P1, PT, R8, R9, RZ ;  /* 0x0000000908057210 */ /* 0x000fc80007f3e0ff */
[----:B------:R-:W-:Y:S02]  /*07d0*/  IADD3.X R10, PT, PT, RZ, RZ, RZ, P1, !PT ;  /* 0x000000ffff0a7210 */ /* 0x000fe40000ffe4ff */
[----:B-1----:R-:W-:Y:S01]  /*07e0*/  LEA R4, P1, R5, UR6, 0x2 ;  /* 0x0000000605047c11 */ /* 0x002fe2000f8210ff */
[----:B------:R-:W-:-:S03]  /*07f0*/  IMAD.WIDE R16, R7, 0x4, R14 ;  /* 0x0000000407107825 */ /* 0x000fc600078e020e */
[----:B------:R-:W-:Y:S01]  /*0800*/  LEA.HI.X R5, R5, UR7, R10, 0x2, P1 ;  /* 0x0000000705057c11 */ /* 0x000fe200088f140a */
[----:B---3--:R-:W-:-:S05]  /*0810*/  FFMA R19, R12, R6, R11 ;  /* 0x000000060c137223 */ /* 0x008fca000000000b */
[----:B------:R3:W-:Y:S04]  /*0820*/  STG.E desc[UR4][R2.64], R19 ;  /* 0x0000001302007986 */ /* 0x0007e8000c101904 */
[----:B------:R-:W2:Y:S04]  /*0830*/  LDG.E R16, desc[UR4][R16.64] ;  /* 0x0000000410107981 */ /* 0x000ea8000c1e1900 */
[----:B------:R-:W2:Y:S01]  /*0840*/  LDG.E R4, desc[UR4][R4.64+0x4] ;  /* 0x0000040404047981 */ /* 0x000ea2000c1e1900 */
[----:B------:R-:W-:Y:S01]  /*0850*/  IADD3 R9, PT, PT, R9, 0x2, RZ ;  /* 0x0000000209097810 */ /* 0x000fe20007ffe0ff */
[----:B--2---:R-:W-:-:S05]  /*0860*/  FFMA R11, R4, R16, R19 ;  /* 0x00000010040b7223 */ /* 0x004fca0000000013 */
[----:B------:R3:W-:Y:S02]  /*0870*/  STG.E desc[UR4][R2.64], R11 ;  /* 0x0000000b02007986 */ /* 0x0007e4000c101904 */
.L_x_3:
[----:B------:R-:W-:Y:S05]  /*0880*/  @P0 EXIT ;  /* 0x000000000000094d */ /* 0x000fea0003800000 */
[----:B------:R-:W4:Y:S01]  /*0890*/  LDC.64 R4, c[0x0][0x388] ;  /* 0x0000e200ff047b82 */ /* 0x000f220000000a00 */
[----:B------:R-:W-:Y:S01]  /*08a0*/  IADD3 R15, PT, PT, R8, R9, RZ ;  /* 0x00000009080f7210 */ /* 0x000fe20007ffe0ff */
[----:B------:R-:W-:-:S06]  /*08b0*/  IMAD R7, R9, R7, R0 ;  /* 0x0000000709077224 */ /* 0x000fcc00078e0200 */
[----:B------:R-:W5:Y:S01]  /*08c0*/  LDC.64 R12, c[0x0][0x390] ;  /* 0x0000e400ff0c7b82 */ /* 0x000f620000000a00 */
[----:B----4-:R-:W-:-:S06]  /*08d0*/  IMAD.WIDE.U32 R4, R15, 0x4, R4 ;  /* 0x000000040f047825 */ /* 0x010fcc00078e0004 */
[----:B------:R-:W1:Y:S01]  /*08e0*/  LDG.E R4, desc[UR4][R4.64] ;  /* 0x0000000404047981 */ /* 0x000e62000c1e1900 */
[----:B-----5:R-:W-:-:S06]  /*08f0*/  IMAD.WIDE R6, R7, 0x4, R12 ;  /* 0x0000000407067825 */ /* 0x020fcc00078e020c */
[----:B------:R-:W1:Y:S02]  /*0900*/  LDG.E R6, desc[UR4][R6.64] ;  /* 0x0000000406067981 */ /* 0x000e64000c1e1900 */
[----:B-123--:R-:W-:-:S05]  /*0910*/  FFMA R11, R4, R6, R11 ;  /* 0x00000006040b7223 */ /* 0x00efca000000000b */
[----:B------:R-:W-:Y:S01]  /*0920*/  STG.E desc[UR4][R2.64], R11 ;  /* 0x0000000b02007986 */ /* 0x000fe2000c101904 */
[----:B------:R-:W-:Y:S05]  /*0930*/  EXIT ;  /* 0x000000000000794d */ /* 0x000fea0003800000 */
.L_x_4:
[----:B------:R-:W-:-:S00]  /*0940*/  BRA `(.L_x_4) ;  /* 0xfffffffc00fc7947 */ /* 0x000fc0000383ffff */
[----:B------:R-:W-:-:S00]  /*0950*/  NOP ;  /* 0x0000000000007918 */ /* 0x000fc00000000000 */
        /* <DEDUP_REMOVED lines=10> */
.L_x_5:


//--------------------- .nv.shared.reserved.0     --------------------------
	.section	.nv.shared.reserved.0,"aw",@nobits
	.weak		__nv_reservedSMEM_offset_0_alias
	.size		__nv_reservedSMEM_offset_0_alias, 0, 64
	.other		__nv_reservedSMEM_offset_0_alias,@"STO_CUDA_RESERVED_SHARED STV_DEFAULT"
__nv_reservedSMEM_offset_0_alias:
	.zero		0
	.zero		64


//--------------------- .nv.constant0._Z10matrix_mulPfPKfS1_iii --------------------------
	.section	.nv.constant0._Z10matrix_mulPfPKfS1_iii,"a",@progbits
	.sectionflags	@""
	.align	4
.nv.constant0._Z10matrix_mulPfPKfS1_iii:
	.zero		932


//--------------------- SYMBOLS --------------------------

	.type		.nv.reservedSmem.offset0,@object
	.size		.nv.reservedSmem.offset0,0x4
